//
// Generated by NVIDIA NVVM Compiler
//
// Compiler Build ID: CL-36424714
// Cuda compilation tools, release 13.0, V13.0.88
// Based on NVVM 20.0.0
//

.version 9.0
.target sm_100
.address_size 64

	// .globl	_Z4racePVimiPi

.visible .entry _Z4racePVimiPi(
	.param .u64 .ptr .align 1 _Z4racePVimiPi_param_0,
	.param .u64 _Z4racePVimiPi_param_1,
	.param .u32 _Z4racePVimiPi_param_2,
	.param .u64 .ptr .align 1 _Z4racePVimiPi_param_3
)
{
	.reg .pred 	%p<11>;
	.reg .b32 	%r<44>;
	.reg .b64 	%rd<126>;

	ld.param.u64 	%rd6, [_Z4racePVimiPi_param_0];
	ld.param.u64 	%rd4, [_Z4racePVimiPi_param_1];
	ld.param.u32 	%r24, [_Z4racePVimiPi_param_2];
	ld.param.u64 	%rd5, [_Z4racePVimiPi_param_3];
	cvta.to.global.u64 	%rd1, %rd6;
	mov.u32 	%r25, %tid.x;
	mov.u32 	%r26, %ntid.x;
	mov.u32 	%r27, %ctaid.x;
	mad.lo.s32 	%r28, %r26, %r27, %r25;
	cvt.s64.s32 	%rd2, %r28;
	setp.lt.u64 	%p1, %rd4, %rd2;
	selp.b32 	%r43, 0, %r28, %p1;
	setp.lt.s32 	%p2, %r24, 1;
	@%p2 bra 	$L__BB0_13;
	mul.lo.s64 	%rd3, %rd4, %rd2;
	and.b32  	%r2, %r24, 15;
	setp.lt.u32 	%p3, %r24, 16;
	@%p3 bra 	$L__BB0_4;
	and.b32  	%r30, %r24, 2147483632;
	neg.s32 	%r33, %r30;
$L__BB0_3:
	.pragma "nounroll";
	cvt.s64.s32 	%rd7, %r43;
	add.s64 	%rd8, %rd3, %rd7;
	shl.b64 	%rd9, %rd8, 2;
	add.s64 	%rd10, %rd1, %rd9;
	ld.volatile.global.s32 	%rd11, [%rd10];
	add.s64 	%rd12, %rd3, %rd11;
	shl.b64 	%rd13, %rd12, 2;
	add.s64 	%rd14, %rd1, %rd13;
	ld.volatile.global.s32 	%rd15, [%rd14];
	add.s64 	%rd16, %rd3, %rd15;
	shl.b64 	%rd17, %rd16, 2;
	add.s64 	%rd18, %rd1, %rd17;
	ld.volatile.global.s32 	%rd19, [%rd18];
	add.s64 	%rd20, %rd3, %rd19;
	shl.b64 	%rd21, %rd20, 2;
	add.s64 	%rd22, %rd1, %rd21;
	ld.volatile.global.s32 	%rd23, [%rd22];
	add.s64 	%rd24, %rd3, %rd23;
	shl.b64 	%rd25, %rd24, 2;
	add.s64 	%rd26, %rd1, %rd25;
	ld.volatile.global.s32 	%rd27, [%rd26];
	add.s64 	%rd28, %rd3, %rd27;
	shl.b64 	%rd29, %rd28, 2;
	add.s64 	%rd30, %rd1, %rd29;
	ld.volatile.global.s32 	%rd31, [%rd30];
	add.s64 	%rd32, %rd3, %rd31;
	shl.b64 	%rd33, %rd32, 2;
	add.s64 	%rd34, %rd1, %rd33;
	ld.volatile.global.s32 	%rd35, [%rd34];
	add.s64 	%rd36, %rd3, %rd35;
	shl.b64 	%rd37, %rd36, 2;
	add.s64 	%rd38, %rd1, %rd37;
	ld.volatile.global.s32 	%rd39, [%rd38];
	add.s64 	%rd40, %rd3, %rd39;
	shl.b64 	%rd41, %rd40, 2;
	add.s64 	%rd42, %rd1, %rd41;
	ld.volatile.global.s32 	%rd43, [%rd42];
	add.s64 	%rd44, %rd3, %rd43;
	shl.b64 	%rd45, %rd44, 2;
	add.s64 	%rd46, %rd1, %rd45;
	ld.volatile.global.s32 	%rd47, [%rd46];
	add.s64 	%rd48, %rd3, %rd47;
	shl.b64 	%rd49, %rd48, 2;
	add.s64 	%rd50, %rd1, %rd49;
	ld.volatile.global.s32 	%rd51, [%rd50];
	add.s64 	%rd52, %rd3, %rd51;
	shl.b64 	%rd53, %rd52, 2;
	add.s64 	%rd54, %rd1, %rd53;
	ld.volatile.global.s32 	%rd55, [%rd54];
	add.s64 	%rd56, %rd3, %rd55;
	shl.b64 	%rd57, %rd56, 2;
	add.s64 	%rd58, %rd1, %rd57;
	ld.volatile.global.s32 	%rd59, [%rd58];
	add.s64 	%rd60, %rd3, %rd59;
	shl.b64 	%rd61, %rd60, 2;
	add.s64 	%rd62, %rd1, %rd61;
	ld.volatile.global.s32 	%rd63, [%rd62];
	add.s64 	%rd64, %rd3, %rd63;
	shl.b64 	%rd65, %rd64, 2;
	add.s64 	%rd66, %rd1, %rd65;
	ld.volatile.global.s32 	%rd67, [%rd66];
	add.s64 	%rd68, %rd3, %rd67;
	shl.b64 	%rd69, %rd68, 2;
	add.s64 	%rd70, %rd1, %rd69;
	ld.volatile.global.u32 	%r43, [%rd70];
	add.s32 	%r33, %r33, 16;
	setp.ne.s32 	%p4, %r33, 0;
	@%p4 bra 	$L__BB0_3;
$L__BB0_4:
	setp.eq.s32 	%p5, %r2, 0;
	@%p5 bra 	$L__BB0_13;
	and.b32  	%r10, %r24, 7;
	setp.lt.u32 	%p6, %r2, 8;
	@%p6 bra 	$L__BB0_7;
	cvt.s64.s32 	%rd71, %r43;
	add.s64 	%rd72, %rd3, %rd71;
	shl.b64 	%rd73, %rd72, 2;
	add.s64 	%rd74, %rd1, %rd73;
	ld.volatile.global.s32 	%rd75, [%rd74];
	add.s64 	%rd76, %rd3, %rd75;
	shl.b64 	%rd77, %rd76, 2;
	add.s64 	%rd78, %rd1, %rd77;
	ld.volatile.global.s32 	%rd79, [%rd78];
	add.s64 	%rd80, %rd3, %rd79;
	shl.b64 	%rd81, %rd80, 2;
	add.s64 	%rd82, %rd1, %rd81;
	ld.volatile.global.s32 	%rd83, [%rd82];
	add.s64 	%rd84, %rd3, %rd83;
	shl.b64 	%rd85, %rd84, 2;
	add.s64 	%rd86, %rd1, %rd85;
	ld.volatile.global.s32 	%rd87, [%rd86];
	add.s64 	%rd88, %rd3, %rd87;
	shl.b64 	%rd89, %rd88, 2;
	add.s64 	%rd90, %rd1, %rd89;
	ld.volatile.global.s32 	%rd91, [%rd90];
	add.s64 	%rd92, %rd3, %rd91;
	shl.b64 	%rd93, %rd92, 2;
	add.s64 	%rd94, %rd1, %rd93;
	ld.volatile.global.s32 	%rd95, [%rd94];
	add.s64 	%rd96, %rd3, %rd95;
	shl.b64 	%rd97, %rd96, 2;
	add.s64 	%rd98, %rd1, %rd97;
	ld.volatile.global.s32 	%rd99, [%rd98];
	add.s64 	%rd100, %rd3, %rd99;
	shl.b64 	%rd101, %rd100, 2;
	add.s64 	%rd102, %rd1, %rd101;
	ld.volatile.global.u32 	%r43, [%rd102];
$L__BB0_7:
	setp.eq.s32 	%p7, %r10, 0;
	@%p7 bra 	$L__BB0_13;
	and.b32  	%r14, %r24, 3;
	setp.lt.u32 	%p8, %r10, 4;
	@%p8 bra 	$L__BB0_10;
	cvt.s64.s32 	%rd103, %r43;
	add.s64 	%rd104, %rd3, %rd103;
	shl.b64 	%rd105, %rd104, 2;
	add.s64 	%rd106, %rd1, %rd105;
	ld.volatile.global.s32 	%rd107, [%rd106];
	add.s64 	%rd108, %rd3, %rd107;
	shl.b64 	%rd109, %rd108, 2;
	add.s64 	%rd110, %rd1, %rd109;
	ld.volatile.global.s32 	%rd111, [%rd110];
	add.s64 	%rd112, %rd3, %rd111;
	shl.b64 	%rd113, %rd112, 2;
	add.s64 	%rd114, %rd1, %rd113;
	ld.volatile.global.s32 	%rd115, [%rd114];
	add.s64 	%rd116, %rd3, %rd115;
	shl.b64 	%rd117, %rd116, 2;
	add.s64 	%rd118, %rd1, %rd117;
	ld.volatile.global.u32 	%r43, [%rd118];
$L__BB0_10:
	setp.eq.s32 	%p9, %r14, 0;
	@%p9 bra 	$L__BB0_13;
	neg.s32 	%r41, %r14;
$L__BB0_12:
	.pragma "nounroll";
	cvt.s64.s32 	%rd119, %r43;
	add.s64 	%rd120, %rd3, %rd119;
	shl.b64 	%rd121, %rd120, 2;
	add.s64 	%rd122, %rd1, %rd121;
	ld.volatile.global.u32 	%r43, [%rd122];
	add.s32 	%r41, %r41, 1;
	setp.ne.s32 	%p10, %r41, 0;
	@%p10 bra 	$L__BB0_12;
$L__BB0_13:
	cvta.to.global.u64 	%rd123, %rd5;
	shl.b64 	%rd124, %rd2, 2;
	add.s64 	%rd125, %rd123, %rd124;
	st.global.u32 	[%rd125], %r43;
	ret;

}


// ===== COMPILED SASS (sm_100) =====

	.target	sm_100

	.elftype	@"ET_EXEC"


//--------------------- .note.nv.tkinfo           --------------------------
	.section	.note.nv.tkinfo,"",@"SHT_NOTE"
	.sectionflags	@"SHF_NOTE_NV_TKINFO"
	.tkinfo
        /*0018*/ 	.word	0x00000002
        /*0030*/ 	.string	""
        /*0030*/ 	.string	"ptxas"
        /*0030*/ 	.string	"Cuda compilation tools, release 13.0, V13.0.88"
        /*0030*/ 	.string	"Build cuda_13.0.r13.0/compiler.36424714_0"
        /*0030*/ 	.string	"-arch sm_100 -m 64 "



//--------------------- .note.nv.cuinfo           --------------------------
	.section	.note.nv.cuinfo,"",@"SHT_NOTE"
	.sectionflags	@"SHF_NOTE_NV_CUINFO"
        /*0018*/ 	.short	0x0002
        /*001a*/ 	.short	0x0064
        /*001c*/ 	.short	0x0082
	.zero		2


//--------------------- .nv.info                  --------------------------
	.section	.nv.info,"",@"SHT_CUDA_INFO"
	.align	4


	//----- nvinfo : EIATTR_REGCOUNT
	.align		4
        /*0000*/ 	.byte	0x04, 0x2f
        /*0002*/ 	.short	(.L_1 - .L_0)
	.align		4
.L_0:
        /*0004*/ 	.word	index@(_Z4racePVimiPi)
        /*0008*/ 	.word	0x00000010


	//----- nvinfo : EIATTR_FRAME_SIZE
	.align		4
.L_1:
        /*000c*/ 	.byte	0x04, 0x11
        /*000e*/ 	.short	(.L_3 - .L_2)
	.align		4
.L_2:
        /*0010*/ 	.word	index@(_Z4racePVimiPi)
        /*0014*/ 	.word	0x00000000


	//----- nvinfo : EIATTR_MIN_STACK_SIZE
	.align		4
.L_3:
        /*0018*/ 	.byte	0x04, 0x12
        /*001a*/ 	.short	(.L_5 - .L_4)
	.align		4
.L_4:
        /*001c*/ 	.word	index@(_Z4racePVimiPi)
        /*0020*/ 	.word	0x00000000
.L_5:


//--------------------- .nv.compat                --------------------------
	.section	.nv.compat,"",@"SHT_CUDA_COMPAT_INFO"
	.align	4
        /*0000*/ 	.byte	0x02, 0x09, 0x00, 0x00, 0x02, 0x02, 0x01, 0x00, 0x02, 0x05, 0x05, 0x00, 0x03, 0x07, 0x01, 0x01
        /*0010*/ 	.byte	0x02, 0x03, 0x00, 0x00, 0x02, 0x06, 0x01, 0x00, 0x04, 0x0b, 0x08, 0x00, 0x09, 0x00, 0x00, 0x00
        /*0020*/ 	.byte	0x00, 0x00, 0x00, 0x00


//--------------------- .nv.info._Z4racePVimiPi   --------------------------
	.section	.nv.info._Z4racePVimiPi,"",@"SHT_CUDA_INFO"
	.sectionflags	@""
	.align	4


	//----- nvinfo : EIATTR_CUDA_API_VERSION
	.align		4
        /*0000*/ 	.byte	0x04, 0x37
        /*0002*/ 	.short	(.L_7 - .L_6)
.L_6:
        /*0004*/ 	.word	0x00000082


	//----- nvinfo : EIATTR_KPARAM_INFO
	.align		4
.L_7:
        /*0008*/ 	.byte	0x04, 0x17
        /*000a*/ 	.short	(.L_9 - .L_8)
.L_8:
        /*000c*/ 	.word	0x00000000
        /*0010*/ 	.short	0x0003
        /*0012*/ 	.short	0x0018
        /*0014*/ 	.byte	0x00, 0xf5, 0x21, 0x00


	//----- nvinfo : EIATTR_KPARAM_INFO
	.align		4
.L_9:
        /*0018*/ 	.byte	0x04, 0x17
        /*001a*/ 	.short	(.L_11 - .L_10)
.L_10:
        /*001c*/ 	.word	0x00000000
        /*0020*/ 	.short	0x0002
        /*0022*/ 	.short	0x0010
        /*0024*/ 	.byte	0x00, 0xf0, 0x11, 0x00


	//----- nvinfo : EIATTR_KPARAM_INFO
	.align		4
.L_11:
        /*0028*/ 	.byte	0x04, 0x17
        /*002a*/ 	.short	(.L_13 - .L_12)
.L_12:
        /*002c*/ 	.word	0x00000000
        /*0030*/ 	.short	0x0001
        /*0032*/ 	.short	0x0008
        /*0034*/ 	.byte	0x00, 0xf0, 0x21, 0x00


	//----- nvinfo : EIATTR_KPARAM_INFO
	.align		4
.L_13:
        /*0038*/ 	.byte	0x04, 0x17
        /*003a*/ 	.short	(.L_15 - .L_14)
.L_14:
        /*003c*/ 	.word	0x00000000
        /*0040*/ 	.short	0x0000
        /*0042*/ 	.short	0x0000
        /*0044*/ 	.byte	0x00, 0xf5, 0x21, 0x00


	//----- nvinfo : EIATTR_SPARSE_MMA_MASK
	.align		4
.L_15:
        /*0048*/ 	.byte	0x03, 0x50
        /*004a*/ 	.short	0x0000


	//----- nvinfo : EIATTR_MAXREG_COUNT
	.align		4
        /*004c*/ 	.byte	0x03, 0x1b
        /*004e*/ 	.short	0x00ff


	//----- nvinfo : EIATTR_MERCURY_ISA_VERSION
	.align		4
        /*0050*/ 	.byte	0x03, 0x5f
        /*0052*/ 	.short	0x0101


	//----- nvinfo : EIATTR_VRC_CTA_INIT_COUNT
	.align		4
        /*0054*/ 	.byte	0x02, 0x4a
	.zero		1
	.zero		1


	//----- nvinfo : EIATTR_EXIT_INSTR_OFFSETS
	.align		4
        /*0058*/ 	.byte	0x04, 0x1c
        /*005a*/ 	.short	(.L_17 - .L_16)


	//   ....[0]....
.L_16:
        /*005c*/ 	.word	0x00000e40


	//----- nvinfo : EIATTR_CBANK_PARAM_SIZE
	.align		4
.L_17:
        /*0060*/ 	.byte	0x03, 0x19
        /*0062*/ 	.short	0x0020


	//----- nvinfo : EIATTR_PARAM_CBANK
	.align		4
        /*0064*/ 	.byte	0x04, 0x0a
        /*0066*/ 	.short	(.L_19 - .L_18)
	.align		4
.L_18:
        /*0068*/ 	.word	index@(.nv.constant0._Z4racePVimiPi)
        /*006c*/ 	.short	0x0380
        /*006e*/ 	.short	0x0020


	//----- nvinfo : EIATTR_SW_WAR
	.align		4
.L_19:
        /*0070*/ 	.byte	0x04, 0x36
        /*0072*/ 	.short	(.L_21 - .L_20)
.L_20:
        /*0074*/ 	.word	0x00000008
.L_21:


//--------------------- .nv.callgraph             --------------------------
	.section	.nv.callgraph,"",@"SHT_CUDA_CALLGRAPH"
	.align	4
	.sectionentsize	8
	.align		4
        /*0000*/ 	.word	0x00000000
	.align		4
        /*0004*/ 	.word	0xffffffff
	.align		4
        /*0008*/ 	.word	0x00000000
	.align		4
        /*000c*/ 	.word	0xfffffffe
	.align		4
        /*0010*/ 	.word	0x00000000
	.align		4
        /*0014*/ 	.word	0xfffffffd
	.align		4
        /*0018*/ 	.word	0x00000000
	.align		4
        /*001c*/ 	.word	0xfffffffc


//--------------------- .text._Z4racePVimiPi      --------------------------
	.section	.text._Z4racePVimiPi,"ax",@progbits
	.align	128
        .global         _Z4racePVimiPi
        .type           _Z4racePVimiPi,@function
        .size           _Z4racePVimiPi,(.L_x_7 - _Z4racePVimiPi)
        .other          _Z4racePVimiPi,@"STO_CUDA_ENTRY STV_DEFAULT"
_Z4racePVimiPi:
.text._Z4racePVimiPi:
[----:B------:R-:W-:Y:S01]  /*0000*/  LDC R1, c[0x0][0x37c] ;  /* 0x0000df00ff017b82 */ /* 0x000fe20000000800 */
[----:B------:R-:W0:Y:S01]  /*0010*/  S2R R0, SR_TID.X ;  /* 0x0000000000007919 */ /* 0x000e220000002100 */
[----:B------:R-:W0:Y:S01]  /*0020*/  LDCU UR4, c[0x0][0x360] ;  /* 0x00006c00ff0477ac */ /* 0x000e220008000800 */
[----:B------:R-:W0:Y:S01]  /*0030*/  S2R R3, SR_CTAID.X ;  /* 0x0000000000037919 */ /* 0x000e220000002500 */
[----:B------:R-:W1:Y:S01]  /*0040*/  LDCU UR5, c[0x0][0x390] ;  /* 0x00007200ff0577ac */ /* 0x000e620008000800 */
[----:B------:R-:W2:Y:S01]  /*0050*/  LDCU.64 UR10, c[0x0][0x388] ;  /* 0x00007100ff0a77ac */ /* 0x000ea20008000a00 */
[----:B------:R-:W3:Y:S01]  /*0060*/  LDCU.64 UR8, c[0x0][0x358] ;  /* 0x00006b00ff0877ac */ /* 0x000ee20008000a00 */
[----:B-1----:R-:W-:Y:S01]  /*0070*/  UISETP.GE.AND UP0, UPT, UR5, 0x1, UPT ;  /* 0x000000010500788c */ /* 0x002fe2000bf06270 */
[----:B0-----:R-:W-:-:S05]  /*0080*/  IMAD R0, R3, UR4, R0 ;  /* 0x0000000403007c24 */ /* 0x001fca000f8e0200 */
[----:B--2---:R-:W-:Y:S02]  /*0090*/  ISETP.GT.U32.AND P0, PT, R0, UR10, PT ;  /* 0x0000000a00007c0c */ /* 0x004fe4000bf04070 */
[----:B------:R-:W-:-:S04]  /*00a0*/  SHF.R.S32.HI R3, RZ, 0x1f, R0 ;  /* 0x0000001fff037819 */ /* 0x000fc80000011400 */
[----:B------:R-:W-:-:S04]  /*00b0*/  ISETP.GT.U32.AND.EX P0, PT, R3, UR11, PT, P0 ;  /* 0x0000000b03007c0c */ /* 0x000fc8000bf04100 */
[----:B------:R-:W-:Y:S01]  /*00c0*/  SEL R4, R0, RZ, !P0 ;  /* 0x000000ff00047207 */ /* 0x000fe20004000000 */
[----:B---3--:R-:W-:Y:S08]  /*00d0*/  BRA.U !UP0, `(.L_x_0) ;  /* 0x0000000d08487547 */ /* 0x008ff0000b800000 */
[----:B------:R-:W-:Y:S02]  /*00e0*/  UISETP.GE.U32.AND UP1, UPT, UR5, 0x10, UPT ;  /* 0x000000100500788c */ /* 0x000fe4000bf26070 */
[----:B------:R-:W-:-:S04]  /*00f0*/  ULOP3.LUT UR6, UR5, 0xf, URZ, 0xc0, !UPT ;  /* 0x0000000f05067892 */ /* 0x000fc8000f8ec0ff */
[----:B------:R-:W-:-:S03]  /*0100*/  UISETP.NE.AND UP0, UPT, UR6, URZ, UPT ;  /* 0x000000ff0600728c */ /* 0x000fc6000bf05270 */
[----:B------:R-:W-:Y:S08]  /*0110*/  BRA.U !UP1, `(.L_x_1) ;  /* 0x0000000509a07547 */ /* 0x000ff0000b800000 */
[----:B------:R-:W-:Y:S01]  /*0120*/  ULOP3.LUT UR4, UR5, 0x7ffffff0, URZ, 0xc0, !UPT ;  /* 0x7ffffff005047892 */ /* 0x000fe2000f8ec0ff */
[----:B------:R-:W0:Y:S03]  /*0130*/  LDCU.64 UR12, c[0x0][0x380] ;  /* 0x00007000ff0c77ac */ /* 0x000e260008000a00 */
[----:B------:R-:W-:-:S12]  /*0140*/  UIADD3 UR4, UPT, UPT, -UR4, URZ, URZ ;  /* 0x000000ff04047290 */ /* 0x000fd8000fffe1ff */
.L_x_2:
[----:B-----5:R-:W-:Y:S01]  /*0150*/  SHF.R.S32.HI R5, RZ, 0x1f, R4 ;  /* 0x0000001fff057819 */ /* 0x020fe20000011404 */
[----:B------:R-:W-:-:S04]  /*0160*/  IMAD R7, R3, UR10, RZ ;  /* 0x0000000a03077c24 */ /* 0x000fc8000f8e02ff */
[C---:B------:R-:W-:Y:S02]  /*0170*/  IMAD R2, R0.reuse, UR11, R7 ;  /* 0x0000000b00027c24 */ /* 0x040fe4000f8e0207 */
[----:B------:R-:W-:-:S04]  /*0180*/  IMAD.WIDE.U32 R4, R0, UR10, R4 ;  /* 0x0000000a00047c25 */ /* 0x000fc8000f8e0004 */
[----:B------:R-:W-:Y:S01]  /*0190*/  IMAD.IADD R5, R5, 0x1, R2 ;  /* 0x0000000105057824 */ /* 0x000fe200078e0202 */
[----:B0-----:R-:W-:-:S04]  /*01a0*/  LEA R6, P0, R4, UR12, 0x2 ;  /* 0x0000000c04067c11 */ /* 0x001fc8000f8010ff */
[----:B------:R-:W-:-:S05]  /*01b0*/  LEA.HI.X R7, R4, UR13, R5, 0x2, P0 ;  /* 0x0000000d04077c11 */ /* 0x000fca00080f1405 */
[----:B------:R-:W2:Y:S02]  /*01c0*/  LDG.E.STRONG.SYS R4, desc[UR8][R6.64] ;  /* 0x0000000806047981 */ /* 0x000ea4000c1f5900 */
[----:B--2---:R-:W-:-:S03]  /*01d0*/  SHF.R.S32.HI R5, RZ, 0x1f, R4 ;  /* 0x0000001fff057819 */ /* 0x004fc60000011404 */
[----:B------:R-:W-:-:S04]  /*01e0*/  IMAD.WIDE.U32 R4, R0, UR10, R4 ;  /* 0x0000000a00047c25 */ /* 0x000fc8000f8e0004 */
[----:B------:R-:W-:Y:S01]  /*01f0*/  IMAD.IADD R5, R2, 0x1, R5 ;  /* 0x0000000102057824 */ /* 0x000fe200078e0205 */
[----:B------:R-:W-:-:S04]  /*0200*/  LEA R8, P0, R4, UR12, 0x2 ;  /* 0x0000000c04087c11 */ /* 0x000fc8000f8010ff */
        /* <DEDUP_REMOVED lines=85> */
[----:B------:R1:W5:Y:S01]  /*0760*/  LDG.E.STRONG.SYS R4, desc[UR8][R6.64] ;  /* 0x0000000806047981 */ /* 0x000362000c1f5900 */
[----:B------:R-:W-:-:S04]  /*0770*/  UIADD3 UR4, UPT, UPT, UR4, 0x10, URZ ;  /* 0x0000001004047890 */ /* 0x000fc8000fffe0ff */
[----:B------:R-:W-:-:S09]  /*0780*/  UISETP.NE.AND UP1, UPT, UR4, URZ, UPT ;  /* 0x000000ff0400728c */ /* 0x000fd2000bf25270 */
[----:B-1----:R-:W-:Y:S05]  /*0790*/  BRA.U UP1, `(.L_x_2) ;  /* 0xfffffff9016c7547 */ /* 0x002fea000b83ffff */
.L_x_1:
[----:B------:R-:W-:Y:S05]  /*07a0*/  BRA.U !UP0, `(.L_x_0) ;  /* 0x0000000508947547 */ /* 0x000fea000b800000 */
[----:B------:R-:W-:Y:S02]  /*07b0*/  UISETP.GE.U32.AND UP0, UPT, UR6, 0x8, UPT ;  /* 0x000000080600788c */ /* 0x000fe4000bf06070 */
[----:B------:R-:W-:-:S04]  /*07c0*/  ULOP3.LUT UR7, UR5, 0x7, URZ, 0xc0, !UPT ;  /* 0x0000000705077892 */ /* 0x000fc8000f8ec0ff */
[----:B------:R-:W-:-:S03]  /*07d0*/  UISETP.NE.AND UP1, UPT, UR7, URZ, UPT ;  /* 0x000000ff0700728c */ /* 0x000fc6000bf25270 */
[----:B------:R-:W-:Y:S08]  /*07e0*/  BRA.U !UP0, `(.L_x_3) ;  /* 0x0000000108cc7547 */ /* 0x000ff0000b800000 */
[----:B------:R-:W0:Y:S01]  /*07f0*/  LDCU.64 UR12, c[0x0][0x380] ;  /* 0x00007000ff0c77ac */ /* 0x000e220008000a00 */
        /* <DEDUP_REMOVED lines=49> */
[----:B------:R0:W5:Y:S04]  /*0b10*/  LDG.E.STRONG.SYS R4, desc[UR8][R8.64] ;  /* 0x0000000808047981 */ /* 0x000168000c1f5900 */
.L_x_3:
[----:B------:R-:W-:Y:S05]  /*0b20*/  BRA.U !UP1, `(.L_x_0) ;  /* 0x0000000109b47547 */ /* 0x000fea000b800000 */
[----:B------:R-:W-:Y:S02]  /*0b30*/  UISETP.GE.U32.AND UP0, UPT, UR7, 0x4, UPT ;  /* 0x000000040700788c */ /* 0x000fe4000bf06070 */
[----:B------:R-:W-:-:S04]  /*0b40*/  ULOP3.LUT UR4, UR5, 0x3, URZ, 0xc0, !UPT ;  /* 0x0000000305047892 */ /* 0x000fc8000f8ec0ff */
[----:B------:R-:W-:-:S03]  /*0b50*/  UISETP.NE.AND UP1, UPT, UR4, URZ, UPT ;  /* 0x000000ff0400728c */ /* 0x000fc6000bf25270 */
[----:B------:R-:W-:Y:S08]  /*0b60*/  BRA.U !UP0, `(.L_x_4) ;  /* 0x00000001086c7547 */ /* 0x000ff0000b800000 */
[----:B------:R-:W1:Y:S01]  /*0b70*/  LDCU.64 UR6, c[0x0][0x380] ;  /* 0x00007000ff0677ac */ /* 0x000e620008000a00 */
[----:B-----5:R-:W-:Y:S01]  /*0b80*/  SHF.R.S32.HI R5, RZ, 0x1f, R4 ;  /* 0x0000001fff057819 */ /* 0x020fe20000011404 */
[----:B------:R-:W-:-:S04]  /*0b90*/  IMAD R7, R3, UR10, RZ ;  /* 0x0000000a03077c24 */ /* 0x000fc8000f8e02ff */
[C---:B------:R-:W-:Y:S02]  /*0ba0*/  IMAD R13, R0.reuse, UR11, R7 ;  /* 0x0000000b000d7c24 */ /* 0x040fe4000f8e0207 */
[----:B------:R-:W-:-:S04]  /*0bb0*/  IMAD.WIDE.U32 R4, R0, UR10, R4 ;  /* 0x0000000a00047c25 */ /* 0x000fc8000f8e0004 */
[----:B------:R-:W-:Y:S01]  /*0bc0*/  IMAD.IADD R5, R13, 0x1, R5 ;  /* 0x000000010d057824 */ /* 0x000fe200078e0205 */
[----:B-1----:R-:W-:-:S04]  /*0bd0*/  LEA R10, P0, R4, UR6, 0x2 ;  /* 0x00000006040a7c11 */ /* 0x002fc8000f8010ff */
        /* <DEDUP_REMOVED lines=20> */
.L_x_4:
[----:B------:R-:W-:Y:S05]  /*0d20*/  BRA.U !UP1, `(.L_x_0) ;  /* 0x0000000109347547 */ /* 0x000fea000b800000 */
[----:B------:R-:W2:Y:S01]  /*0d30*/  LDCU.64 UR6, c[0x0][0x380] ;  /* 0x00007000ff0677ac */ /* 0x000ea20008000a00 */
[----:B------:R-:W-:-:S12]  /*0d40*/  UIADD3 UR4, UPT, UPT, -UR4, URZ, URZ ;  /* 0x000000ff04047290 */ /* 0x000fd8000fffe1ff */
.L_x_5:
[----:B-----5:R-:W-:Y:S01]  /*0d50*/  SHF.R.S32.HI R5, RZ, 0x1f, R4 ;  /* 0x0000001fff057819 */ /* 0x020fe20000011404 */
[----:B------:R-:W-:-:S04]  /*0d60*/  IMAD R7, R3, UR10, RZ ;  /* 0x0000000a03077c24 */ /* 0x000fc8000f8e02ff */
[C---:B------:R-:W-:Y:S02]  /*0d70*/  IMAD R7, R0.reuse, UR11, R7 ;  /* 0x0000000b00077c24 */ /* 0x040fe4000f8e0207 */
[----:B------:R-:W-:-:S04]  /*0d80*/  IMAD.WIDE.U32 R4, R0, UR10, R4 ;  /* 0x0000000a00047c25 */ /* 0x000fc8000f8e0004 */
[----:B------:R-:W-:Y:S01]  /*0d90*/  IMAD.IADD R7, R5, 0x1, R7 ;  /* 0x0000000105077824 */ /* 0x000fe200078e0207 */
[----:B--2---:R-:W-:-:S04]  /*0da0*/  LEA R6, P0, R4, UR6, 0x2 ;  /* 0x0000000604067c11 */ /* 0x004fc8000f8010ff */
[----:B------:R-:W-:-:S05]  /*0db0*/  LEA.HI.X R7, R4, UR7, R7, 0x2, P0 ;  /* 0x0000000704077c11 */ /* 0x000fca00080f1407 */
[----:B------:R3:W5:Y:S01]  /*0dc0*/  LDG.E.STRONG.SYS R4, desc[UR8][R6.64] ;  /* 0x0000000806047981 */ /* 0x000762000c1f5900 */
[----:B------:R-:W-:-:S04]  /*0dd0*/  UIADD3 UR4, UPT, UPT, UR4, 0x1, URZ ;  /* 0x0000000104047890 */ /* 0x000fc8000fffe0ff */
[----:B------:R-:W-:-:S09]  /*0de0*/  UISETP.NE.AND UP0, UPT, UR4, URZ, UPT ;  /* 0x000000ff0400728c */ /* 0x000fd2000bf05270 */
[----:B---3--:R-:W-:Y:S05]  /*0df0*/  BRA.U UP0, `(.L_x_5) ;  /* 0xfffffffd00d47547 */ /* 0x008fea000b83ffff */
.L_x_0:
[----:B------:R-:W2:Y:S02]  /*0e00*/  LDCU.64 UR4, c[0x0][0x398] ;  /* 0x00007300ff0477ac */ /* 0x000ea40008000a00 */
[----:B--2---:R-:W-:-:S04]  /*0e10*/  LEA R2, P0, R0, UR4, 0x2 ;  /* 0x0000000400027c11 */ /* 0x004fc8000f8010ff */
[----:B------:R-:W-:-:S05]  /*0e20*/  LEA.HI.X R3, R0, UR5, R3, 0x2, P0 ;  /* 0x0000000500037c11 */ /* 0x000fca00080f1403 */
[----:B-----5:R-:W-:Y:S01]  /*0e30*/  STG.E desc[UR8][R2.64], R4 ;  /* 0x0000000402007986 */ /* 0x020fe2000c101908 */
[----:B------:R-:W-:Y:S05]  /*0e40*/  EXIT ;  /* 0x000000000000794d */ /* 0x000fea0003800000 */
.L_x_6:
[----:B------:R-:W-:-:S00]  /*0e50*/  BRA `(.L_x_6) ;  /* 0xfffffffc00fc7947 */ /* 0x000fc0000383ffff */
[----:B------:R-:W-:-:S00]  /*0e60*/  NOP ;  /* 0x0000000000007918 */ /* 0x000fc00000000000 */
        /* <DEDUP_REMOVED lines=9> */
.L_x_7:


//--------------------- .nv.shared.reserved.0     --------------------------
	.section	.nv.shared.reserved.0,"aw",@nobits
	.weak		__nv_reservedSMEM_offset_0_alias
	.size		__nv_reservedSMEM_offset_0_alias, 0, 64
	.other		__nv_reservedSMEM_offset_0_alias,@"STO_CUDA_RESERVED_SHARED STV_DEFAULT"
__nv_reservedSMEM_offset_0_alias:
	.zero		0
	.zero		64


//--------------------- .nv.constant0._Z4racePVimiPi --------------------------
	.section	.nv.constant0._Z4racePVimiPi,"a",@progbits
	.sectionflags	@""
	.align	4
.nv.constant0._Z4racePVimiPi:
	.zero		928


//--------------------- SYMBOLS --------------------------

	.type		.nv.reservedSmem.offset0,@object
	.size		.nv.reservedSmem.offset0,0x4
